//
// Generated by NVIDIA NVVM Compiler
//
// Compiler Build ID: CL-36424714
// Cuda compilation tools, release 13.0, V13.0.88
// Based on NVVM 20.0.0
//

.version 9.0
.target sm_100
.address_size 64

	// .globl	kernel

.visible .entry kernel(
	.param .u32 kernel_param_0,
	.param .u32 kernel_param_1,
	.param .u32 kernel_param_2,
	.param .u32 kernel_param_3,
	.param .u64 kernel_param_4,
	.param .u64 .ptr .align 1 kernel_param_5,
	.param .u64 .ptr .align 1 kernel_param_6
)
{
	.reg .pred 	%p<4>;
	.reg .b16 	%rs<3>;
	.reg .b32 	%r<45>;
	.reg .b32 	%f<2>;
	.reg .b64 	%rd<12>;
	.reg .b64 	%fd<4>;

	ld.param.u32 	%r8, [kernel_param_0];
	ld.param.u32 	%r9, [kernel_param_1];
	ld.param.u32 	%r11, [kernel_param_2];
	ld.param.u64 	%rd2, [kernel_param_4];
	ld.param.u64 	%rd4, [kernel_param_5];
	ld.param.u64 	%rd3, [kernel_param_6];
	cvta.to.global.u64 	%rd5, %rd4;
	mov.u32 	%r12, %ctaid.x;
	mov.u32 	%r13, %ntid.x;
	mov.u32 	%r14, %tid.x;
	mad.lo.s32 	%r1, %r12, %r13, %r14;
	mov.u32 	%r15, %ctaid.y;
	mov.u32 	%r16, %ntid.y;
	mov.u32 	%r17, %tid.y;
	mad.lo.s32 	%r2, %r15, %r16, %r17;
	mad.lo.s32 	%r18, %r11, %r2, %r1;
	mul.wide.s32 	%rd6, %r18, 8;
	add.s64 	%rd7, %rd5, %rd6;
	ld.global.u64 	%rd1, [%rd7];
	cvt.u32.u64 	%r3, %rd1;
	setp.gt.u32 	%p1, %r3, 2147483646;
	mov.b32 	%r44, 4469538;
	@%p1 bra 	$L__BB0_6;
	setp.eq.s32 	%p2, %r8, 0;
	@%p2 bra 	$L__BB0_3;
	cvt.rn.f32.u32 	%f1, %r3;
	cvt.f64.f32 	%fd1, %f1;
	mul.f64 	%fd2, %fd1, 0d3F60000000000000;
	mul.f64 	%fd3, %fd2, 0d406FE00000000000;
	cvt.rzi.u32.f64 	%r19, %fd3;
	shl.b32 	%r20, %r19, 24;
	shl.b32 	%r21, %r19, 16;
	shl.b32 	%r22, %r19, 8;
	or.b32  	%r23, %r21, %r20;
	or.b32  	%r24, %r23, %r22;
	or.b32  	%r44, %r24, %r19;
	bra.uni 	$L__BB0_6;
$L__BB0_3:
	setp.eq.s32 	%p3, %r9, 0;
	@%p3 bra 	$L__BB0_5;
	mul.lo.s32 	%r44, %r3, 1234567;
	bra.uni 	$L__BB0_6;
$L__BB0_5:
	shr.u64 	%rd8, %rd1, 1;
	and.b64  	%rd9, %rd8, 1073741816;
	cvta.to.global.u64 	%rd10, %rd3;
	add.s64 	%rd11, %rd10, %rd9;
	ld.global.u8 	%rs1, [%rd11];
	ld.global.u8 	%rs2, [%rd11+1];
	cvt.u32.u16 	%r25, %rs1;
	cvt.u32.u16 	%r26, %rs2;
	mul.wide.u16 	%r27, %rs2, 256;
	or.b32  	%r28, %r27, %r25;
	shr.u32 	%r29, %r26, 5;
	and.b32  	%r30, %r26, 248;
	shl.b32 	%r31, %r28, 5;
	and.b32  	%r32, %r31, 64512;
	mul.wide.u16 	%r33, %rs2, 128;
	and.b32  	%r34, %r33, 768;
	shl.b32 	%r35, %r25, 19;
	and.b32  	%r36, %r35, 16252928;
	mul.wide.u16 	%r37, %rs1, 16384;
	and.b32  	%r38, %r37, 458752;
	or.b32  	%r39, %r36, %r38;
	or.b32  	%r40, %r39, %r29;
	or.b32  	%r41, %r40, %r30;
	or.b32  	%r42, %r41, %r34;
	or.b32  	%r44, %r42, %r32;
$L__BB0_6:
	shl.b32 	%r43, %r1, 2;
	sust.b.2d.b32.trap 	[%rd2, {%r43, %r2}], {%r44};
	ret;

}


// ===== COMPILED SASS (sm_100) =====

	.target	sm_100

	.elftype	@"ET_EXEC"


//--------------------- .note.nv.tkinfo           --------------------------
	.section	.note.nv.tkinfo,"",@"SHT_NOTE"
	.sectionflags	@"SHF_NOTE_NV_TKINFO"
	.tkinfo
        /*0018*/ 	.word	0x00000002
        /*0030*/ 	.string	""
        /*0030*/ 	.string	"ptxas"
        /*0030*/ 	.string	"Cuda compilation tools, release 13.0, V13.0.88"
        /*0030*/ 	.string	"Build cuda_13.0.r13.0/compiler.36424714_0"
        /*0030*/ 	.string	"-arch sm_100 -m 64 "



//--------------------- .note.nv.cuinfo           --------------------------
	.section	.note.nv.cuinfo,"",@"SHT_NOTE"
	.sectionflags	@"SHF_NOTE_NV_CUINFO"
        /*0018*/ 	.short	0x0002
        /*001a*/ 	.short	0x0064
        /*001c*/ 	.short	0x0082
	.zero		2


//--------------------- .nv.info                  --------------------------
	.section	.nv.info,"",@"SHT_CUDA_INFO"
	.align	4


	//----- nvinfo : EIATTR_REGCOUNT
	.align		4
        /*0000*/ 	.byte	0x04, 0x2f
        /*0002*/ 	.short	(.L_1 - .L_0)
	.align		4
.L_0:
        /*0004*/ 	.word	index@(kernel)
        /*0008*/ 	.word	0x0000000c


	//----- nvinfo : EIATTR_FRAME_SIZE
	.align		4
.L_1:
        /*000c*/ 	.byte	0x04, 0x11
        /*000e*/ 	.short	(.L_3 - .L_2)
	.align		4
.L_2:
        /*0010*/ 	.word	index@(kernel)
        /*0014*/ 	.word	0x00000000


	//----- nvinfo : EIATTR_MIN_STACK_SIZE
	.align		4
.L_3:
        /*0018*/ 	.byte	0x04, 0x12
        /*001a*/ 	.short	(.L_5 - .L_4)
	.align		4
.L_4:
        /*001c*/ 	.word	index@(kernel)
        /*0020*/ 	.word	0x00000000
.L_5:


//--------------------- .nv.compat                --------------------------
	.section	.nv.compat,"",@"SHT_CUDA_COMPAT_INFO"
	.align	4
        /*0000*/ 	.byte	0x02, 0x09, 0x00, 0x00, 0x02, 0x02, 0x02, 0x00, 0x02, 0x05, 0x05, 0x00, 0x03, 0x07, 0x01, 0x01
        /*0010*/ 	.byte	0x02, 0x03, 0x00, 0x00, 0x02, 0x06, 0x01, 0x00, 0x04, 0x0b, 0x08, 0x00, 0x01, 0x00, 0x00, 0x00
        /*0020*/ 	.byte	0x00, 0x00, 0x00, 0x00


//--------------------- .nv.info.kernel           --------------------------
	.section	.nv.info.kernel,"",@"SHT_CUDA_INFO"
	.sectionflags	@""
	.align	4


	//----- nvinfo : EIATTR_CUDA_API_VERSION
	.align		4
        /*0000*/ 	.byte	0x04, 0x37
        /*0002*/ 	.short	(.L_7 - .L_6)
.L_6:
        /*0004*/ 	.word	0x00000082


	//----- nvinfo : EIATTR_KPARAM_INFO
	.align		4
.L_7:
        /*0008*/ 	.byte	0x04, 0x17
        /*000a*/ 	.short	(.L_9 - .L_8)
.L_8:
        /*000c*/ 	.word	0x00000000
        /*0010*/ 	.short	0x0006
        /*0012*/ 	.short	0x0020
        /*0014*/ 	.byte	0x00, 0xf5, 0x21, 0x00


	//----- nvinfo : EIATTR_KPARAM_INFO
	.align		4
.L_9:
        /*0018*/ 	.byte	0x04, 0x17
        /*001a*/ 	.short	(.L_11 - .L_10)
.L_10:
        /*001c*/ 	.word	0x00000000
        /*0020*/ 	.short	0x0005
        /*0022*/ 	.short	0x0018
        /*0024*/ 	.byte	0x00, 0xf5, 0x21, 0x00


	//----- nvinfo : EIATTR_KPARAM_INFO
	.align		4
.L_11:
        /*0028*/ 	.byte	0x04, 0x17
        /*002a*/ 	.short	(.L_13 - .L_12)
.L_12:
        /*002c*/ 	.word	0x00000000
        /*0030*/ 	.short	0x0004
        /*0032*/ 	.short	0x0010
        /*0034*/ 	.byte	0x00, 0xf0, 0x21, 0x00


	//----- nvinfo : EIATTR_KPARAM_INFO
	.align		4
.L_13:
        /*0038*/ 	.byte	0x04, 0x17
        /*003a*/ 	.short	(.L_15 - .L_14)
.L_14:
        /*003c*/ 	.word	0x00000000
        /*0040*/ 	.short	0x0003
        /*0042*/ 	.short	0x000c
        /*0044*/ 	.byte	0x00, 0xf0, 0x11, 0x00


	//----- nvinfo : EIATTR_KPARAM_INFO
	.align		4
.L_15:
        /*0048*/ 	.byte	0x04, 0x17
        /*004a*/ 	.short	(.L_17 - .L_16)
.L_16:
        /*004c*/ 	.word	0x00000000
        /*0050*/ 	.short	0x0002
        /*0052*/ 	.short	0x0008
        /*0054*/ 	.byte	0x00, 0xf0, 0x11, 0x00


	//----- nvinfo : EIATTR_KPARAM_INFO
	.align		4
.L_17:
        /*0058*/ 	.byte	0x04, 0x17
        /*005a*/ 	.short	(.L_19 - .L_18)
.L_18:
        /*005c*/ 	.word	0x00000000
        /*0060*/ 	.short	0x0001
        /*0062*/ 	.short	0x0004
        /*0064*/ 	.byte	0x00, 0xf0, 0x11, 0x00


	//----- nvinfo : EIATTR_KPARAM_INFO
	.align		4
.L_19:
        /*0068*/ 	.byte	0x04, 0x17
        /*006a*/ 	.short	(.L_21 - .L_20)
.L_20:
        /*006c*/ 	.word	0x00000000
        /*0070*/ 	.short	0x0000
        /*0072*/ 	.short	0x0000
        /*0074*/ 	.byte	0x00, 0xf0, 0x11, 0x00


	//----- nvinfo : EIATTR_SPARSE_MMA_MASK
	.align		4
.L_21:
        /*0078*/ 	.byte	0x03, 0x50
        /*007a*/ 	.short	0x0000


	//----- nvinfo : EIATTR_MAXREG_COUNT
	.align		4
        /*007c*/ 	.byte	0x03, 0x1b
        /*007e*/ 	.short	0x00ff


	//----- nvinfo : EIATTR_MERCURY_ISA_VERSION
	.align		4
        /*0080*/ 	.byte	0x03, 0x5f
        /*0082*/ 	.short	0x0101


	//----- nvinfo : EIATTR_VRC_CTA_INIT_COUNT
	.align		4
        /*0084*/ 	.byte	0x02, 0x4a
	.zero		1
	.zero		1


	//----- nvinfo : EIATTR_EXIT_INSTR_OFFSETS
	.align		4
        /*0088*/ 	.byte	0x04, 0x1c
        /*008a*/ 	.short	(.L_23 - .L_22)


	//   ....[0]....
.L_22:
        /*008c*/ 	.word	0x000003d0


	//----- nvinfo : EIATTR_CRS_STACK_SIZE
	.align		4
.L_23:
        /*0090*/ 	.byte	0x04, 0x1e
        /*0092*/ 	.short	(.L_25 - .L_24)
.L_24:
        /*0094*/ 	.word	0x00000000


	//----- nvinfo : EIATTR_CBANK_PARAM_SIZE
	.align		4
.L_25:
        /*0098*/ 	.byte	0x03, 0x19
        /*009a*/ 	.short	0x0028


	//----- nvinfo : EIATTR_PARAM_CBANK
	.align		4
        /*009c*/ 	.byte	0x04, 0x0a
        /*009e*/ 	.short	(.L_27 - .L_26)
	.align		4
.L_26:
        /*00a0*/ 	.word	index@(.nv.constant0.kernel)
        /*00a4*/ 	.short	0x0380
        /*00a6*/ 	.short	0x0028


	//----- nvinfo : EIATTR_SW_WAR
	.align		4
.L_27:
        /*00a8*/ 	.byte	0x04, 0x36
        /*00aa*/ 	.short	(.L_29 - .L_28)
.L_28:
        /*00ac*/ 	.word	0x00000008
.L_29:


//--------------------- .nv.callgraph             --------------------------
	.section	.nv.callgraph,"",@"SHT_CUDA_CALLGRAPH"
	.align	4
	.sectionentsize	8
	.align		4
        /*0000*/ 	.word	0x00000000
	.align		4
        /*0004*/ 	.word	0xffffffff
	.align		4
        /*0008*/ 	.word	0x00000000
	.align		4
        /*000c*/ 	.word	0xfffffffe
	.align		4
        /*0010*/ 	.word	0x00000000
	.align		4
        /*0014*/ 	.word	0xfffffffd
	.align		4
        /*0018*/ 	.word	0x00000000
	.align		4
        /*001c*/ 	.word	0xfffffffc


//--------------------- .text.kernel              --------------------------
	.section	.text.kernel,"ax",@progbits
	.align	128
        .global         kernel
        .type           kernel,@function
        .size           kernel,(.L_x_4 - kernel)
        .other          kernel,@"STO_CUDA_ENTRY STV_DEFAULT"
kernel:
.text.kernel:
[----:B------:R-:W-:Y:S01]  /*0000*/  LDC R1, c[0x0][0x37c] ;  /* 0x0000df00ff017b82 */ /* 0x000fe20000000800 */
[----:B------:R-:W0:Y:S07]  /*0010*/  S2R R3, SR_TID.X ;  /* 0x0000000000037919 */ /* 0x000e2e0000002100 */
[----:B------:R-:W0:Y:S01]  /*0020*/  S2UR UR6, SR_CTAID.X ;  /* 0x00000000000679c3 */ /* 0x000e220000002500 */
[----:B------:R-:W1:Y:S01]  /*0030*/  LDCU UR8, c[0x0][0x388] ;  /* 0x00007100ff0877ac */ /* 0x000e620008000800 */
[----:B------:R-:W2:Y:S01]  /*0040*/  S2R R7, SR_TID.Y ;  /* 0x0000000000077919 */ /* 0x000ea20000002200 */
[----:B------:R-:W3:Y:S05]  /*0050*/  LDCU.64 UR4, c[0x0][0x358] ;  /* 0x00006b00ff0477ac */ /* 0x000eea0008000a00 */
[----:B------:R-:W0:Y:S08]  /*0060*/  LDC R2, c[0x0][0x360] ;  /* 0x0000d800ff027b82 */ /* 0x000e300000000800 */
[----:B------:R-:W2:Y:S08]  /*0070*/  S2UR UR7, SR_CTAID.Y ;  /* 0x00000000000779c3 */ /* 0x000eb00000002600 */
[----:B------:R-:W2:Y:S08]  /*0080*/  LDC R0, c[0x0][0x364] ;  /* 0x0000d900ff007b82 */ /* 0x000eb00000000800 */
[----:B------:R-:W4:Y:S01]  /*0090*/  LDC.64 R4, c[0x0][0x398] ;  /* 0x0000e600ff047b82 */ /* 0x000f220000000a00 */
[----:B0-----:R-:W-:-:S02]  /*00a0*/  IMAD R2, R2, UR6, R3 ;  /* 0x0000000602027c24 */ /* 0x001fc4000f8e0203 */
[----:B--2---:R-:W-:-:S04]  /*00b0*/  IMAD R3, R0, UR7, R7 ;  /* 0x0000000700037c24 */ /* 0x004fc8000f8e0207 */
[----:B-1----:R-:W-:-:S04]  /*00c0*/  IMAD R7, R3, UR8, R2 ;  /* 0x0000000803077c24 */ /* 0x002fc8000f8e0202 */
[----:B----4-:R-:W-:-:S06]  /*00d0*/  IMAD.WIDE R4, R7, 0x8, R4 ;  /* 0x0000000807047825 */ /* 0x010fcc00078e0204 */
[----:B---3--:R-:W2:Y:S01]  /*00e0*/  LDG.E.64 R4, desc[UR4][R4.64] ;  /* 0x0000000404047981 */ /* 0x008ea2000c1e1b00 */
[----:B------:R-:W-:Y:S01]  /*00f0*/  BSSY.RECONVERGENT B0, `(.L_x_0) ;  /* 0x000002a000007945 */ /* 0x000fe20003800200 */
[----:B------:R-:W-:Y:S01]  /*0100*/  IMAD.MOV.U32 R0, RZ, RZ, 0x443322 ;  /* 0x00443322ff007424 */ /* 0x000fe200078e00ff */
[----:B--2---:R-:W-:-:S13]  /*0110*/  ISETP.GT.U32.AND P0, PT, R4, 0x7ffffffe, PT ;  /* 0x7ffffffe0400780c */ /* 0x004fda0003f04070 */
[----:B------:R-:W-:Y:S05]  /*0120*/  @P0 BRA `(.L_x_1) ;  /* 0x0000000000980947 */ /* 0x000fea0003800000 */
[----:B------:R-:W0:Y:S02]  /*0130*/  LDCU UR6, c[0x0][0x380] ;  /* 0x00007000ff0677ac */ /* 0x000e240008000800 */
[----:B0-----:R-:W-:-:S09]  /*0140*/  UISETP.NE.AND UP0, UPT, UR6, URZ, UPT ;  /* 0x000000ff0600728c */ /* 0x001fd2000bf05270 */
[----:B------:R-:W-:Y:S05]  /*0150*/  BRA.U !UP0, `(.L_x_2) ;  /* 0x00000001082c7547 */ /* 0x000fea000b800000 */
[----:B------:R-:W-:-:S04]  /*0160*/  I2FP.F32.U32 R6, R4 ;  /* 0x0000000400067245 */ /* 0x000fc80000201000 */
[----:B------:R-:W0:Y:S02]  /*0170*/  F2F.F64.F32 R4, R6 ;  /* 0x0000000600047310 */ /* 0x000e240000201800 */
[----:B0-----:R-:W-:-:S08]  /*0180*/  DMUL R4, R4, 0.001953125 ;  /* 0x3f60000004047828 */ /* 0x001fd00000000000 */
[----:B------:R-:W-:-:S10]  /*0190*/  DMUL R4, R4, 255 ;  /* 0x406fe00004047828 */ /* 0x000fd40000000000 */
[----:B------:R-:W0:Y:S02]  /*01a0*/  F2I.U32.F64.TRUNC R4, R4 ;  /* 0x0000000400047311 */ /* 0x000e24000030d000 */
[C---:B0-----:R-:W-:Y:S02]  /*01b0*/  IMAD.SHL.U32 R0, R4.reuse, 0x1000000, RZ ;  /* 0x0100000004007824 */ /* 0x041fe400078e00ff */
[C---:B------:R-:W-:Y:S02]  /*01c0*/  IMAD.U32 R7, R4.reuse, 0x10000, RZ ;  /* 0x0001000004077824 */ /* 0x040fe400078e00ff */
[----:B------:R-:W-:-:S05]  /*01d0*/  IMAD.SHL.U32 R8, R4, 0x100, RZ ;  /* 0x0000010004087824 */ /* 0x000fca00078e00ff */
[----:B------:R-:W-:-:S04]  /*01e0*/  LOP3.LUT R7, R8, R7, R0, 0xfe, !PT ;  /* 0x0000000708077212 */ /* 0x000fc800078efe00 */
[----:B------:R-:W-:Y:S01]  /*01f0*/  LOP3.LUT R0, R7, R4, RZ, 0xfc, !PT ;  /* 0x0000000407007212 */ /* 0x000fe200078efcff */
[----:B------:R-:W-:Y:S06]  /*0200*/  BRA `(.L_x_1) ;  /* 0x0000000000607947 */ /* 0x000fec0003800000 */
.L_x_2:
[----:B------:R-:W0:Y:S02]  /*0210*/  LDCU UR6, c[0x0][0x384] ;  /* 0x00007080ff0677ac */ /* 0x000e240008000800 */
[----:B0-----:R-:W-:-:S13]  /*0220*/  ISETP.NE.AND P0, PT, RZ, UR6, PT ;  /* 0x00000006ff007c0c */ /* 0x001fda000bf05270 */
[----:B------:R-:W-:Y:S01]  /*0230*/  @P0 IMAD R0, R4, 0x12d687, RZ ;  /* 0x0012d68704000824 */ /* 0x000fe200078e02ff */
[----:B------:R-:W-:Y:S06]  /*0240*/  @P0 BRA `(.L_x_1) ;  /* 0x0000000000500947 */ /* 0x000fec0003800000 */
[----:B------:R-:W0:Y:S01]  /*0250*/  LDCU.64 UR6, c[0x0][0x3a0] ;  /* 0x00007400ff0677ac */ /* 0x000e220008000a00 */
[----:B------:R-:W-:-:S04]  /*0260*/  SHF.R.U64 R4, R4, 0x1, R5 ;  /* 0x0000000104047819 */ /* 0x000fc80000001205 */
[----:B------:R-:W-:-:S04]  /*0270*/  LOP3.LUT R4, R4, 0x3ffffff8, RZ, 0xc0, !PT ;  /* 0x3ffffff804047812 */ /* 0x000fc800078ec0ff */
[----:B0-----:R-:W-:-:S05]  /*0280*/  IADD3 R4, P0, PT, R4, UR6, RZ ;  /* 0x0000000604047c10 */ /* 0x001fca000ff1e0ff */
[----:B------:R-:W-:-:S05]  /*0290*/  IMAD.X R5, RZ, RZ, UR7, P0 ;  /* 0x00000007ff057e24 */ /* 0x000fca00080e06ff */
[----:B------:R-:W2:Y:S04]  /*02a0*/  LDG.E.U8 R0, desc[UR4][R4.64] ;  /* 0x0000000404007981 */ /* 0x000ea8000c1e1100 */
[----:B------:R-:W3:Y:S01]  /*02b0*/  LDG.E.U8 R7, desc[UR4][R4.64+0x1] ;  /* 0x0000010404077981 */ /* 0x000ee2000c1e1100 */
[C---:B--2---:R-:W-:Y:S01]  /*02c0*/  IMAD.SHL.U32 R6, R0.reuse, 0x80000, RZ ;  /* 0x0008000000067824 */ /* 0x044fe200078e00ff */
[----:B------:R-:W-:Y:S01]  /*02d0*/  SHF.L.U32 R9, R0, 0xe, RZ ;  /* 0x0000000e00097819 */ /* 0x000fe200000006ff */
[----:B---3--:R-:W-:-:S03]  /*02e0*/  IMAD R0, R7, 0x100, R0 ;  /* 0x0000010007007824 */ /* 0x008fc600078e0200 */
[----:B------:R-:W-:Y:S01]  /*02f0*/  LOP3.LUT R6, R6, 0xf80000, RZ, 0xc0, !PT ;  /* 0x00f8000006067812 */ /* 0x000fe200078ec0ff */
[----:B------:R-:W-:-:S03]  /*0300*/  IMAD.SHL.U32 R0, R0, 0x20, RZ ;  /* 0x0000002000007824 */ /* 0x000fc600078e00ff */
[----:B------:R-:W-:Y:S01]  /*0310*/  LOP3.LUT R8, R6, 0x70000, R9, 0xf8, !PT ;  /* 0x0007000006087812 */ /* 0x000fe200078ef809 */
[----:B------:R-:W-:-:S03]  /*0320*/  IMAD.SHL.U32 R6, R7, 0x80, RZ ;  /* 0x0000008007067824 */ /* 0x000fc600078e00ff */
[C---:B------:R-:W-:Y:S02]  /*0330*/  LEA.HI R8, R7.reuse, R8, RZ, 0x1b ;  /* 0x0000000807087211 */ /* 0x040fe400078fd8ff */
[----:B------:R-:W-:Y:S02]  /*0340*/  LOP3.LUT R7, R7, 0xf8, RZ, 0xc0, !PT ;  /* 0x000000f807077812 */ /* 0x000fe400078ec0ff */
[----:B------:R-:W-:Y:S02]  /*0350*/  LOP3.LUT R6, R6, 0x300, RZ, 0xc0, !PT ;  /* 0x0000030006067812 */ /* 0x000fe400078ec0ff */
[----:B------:R-:W-:Y:S02]  /*0360*/  LOP3.LUT R0, R0, 0xfc00, RZ, 0xc0, !PT ;  /* 0x0000fc0000007812 */ /* 0x000fe400078ec0ff */
[----:B------:R-:W-:-:S04]  /*0370*/  IADD3 R7, PT, PT, R6, R8, R7 ;  /* 0x0000000806077210 */ /* 0x000fc80007ffe007 */
[----:B------:R-:W-:-:S07]  /*0380*/  IADD3 R0, PT, PT, R0, R7, RZ ;  /* 0x0000000700007210 */ /* 0x000fce0007ffe0ff */
.L_x_1:
[----:B------:R-:W-:Y:S05]  /*0390*/  BSYNC.RECONVERGENT B0 ;  /* 0x0000000000007941 */ /* 0x000fea0003800200 */
.L_x_0:
[----:B------:R-:W0:Y:S01]  /*03a0*/  LDCU UR6, c[0x0][0x390] ;  /* 0x00007200ff0677ac */ /* 0x000e220008000800 */
[----:B------:R-:W-:-:S04]  /*03b0*/  IMAD.SHL.U32 R2, R2, 0x4, RZ ;  /* 0x0000000402027824 */ /* 0x000fc800078e00ff */
[----:B0-----:R0:W-:Y:S02]  /*03c0*/  SUST.D.BA.2D.STRONG.SM.TRAP [R2], R0, UR6 ;  /* 0x70ff060002007f9d */ /* 0x0011e4000810a900 */
[----:B0-----:R-:W-:Y:S05]  /*03d0*/  EXIT ;  /* 0x000000000000794d */ /* 0x001fea0003800000 */
.L_x_3:
[----:B------:R-:W-:-:S00]  /*03e0*/  BRA `(.L_x_3) ;  /* 0xfffffffc00fc7947 */ /* 0x000fc0000383ffff */
[----:B------:R-:W-:-:S00]  /*03f0*/  NOP ;  /* 0x0000000000007918 */ /* 0x000fc00000000000 */
        /* <DEDUP_REMOVED lines=8> */
.L_x_4:


//--------------------- .nv.shared.reserved.0     --------------------------
	.section	.nv.shared.reserved.0,"aw",@nobits
	.weak		__nv_reservedSMEM_offset_0_alias
	.size		__nv_reservedSMEM_offset_0_alias, 0, 64
	.other		__nv_reservedSMEM_offset_0_alias,@"STO_CUDA_RESERVED_SHARED STV_DEFAULT"
__nv_reservedSMEM_offset_0_alias:
	.zero		0
	.zero		64


//--------------------- .nv.constant0.kernel      --------------------------
	.section	.nv.constant0.kernel,"a",@progbits
	.sectionflags	@""
	.align	4
.nv.constant0.kernel:
	.zero		936


//--------------------- SYMBOLS --------------------------

	.type		.nv.reservedSmem.offset0,@object
	.size		.nv.reservedSmem.offset0,0x4
